//
// Generated by NVIDIA NVVM Compiler
//
// Compiler Build ID: CL-36424714
// Cuda compilation tools, release 13.0, V13.0.88
// Based on NVVM 20.0.0
//

.version 9.0
.target sm_100
.address_size 64

	// .globl	_Z22imageFilterKernelPartAP5char3S0_jj

.visible .entry _Z22imageFilterKernelPartAP5char3S0_jj(
	.param .u64 .ptr .align 1 _Z22imageFilterKernelPartAP5char3S0_jj_param_0,
	.param .u64 .ptr .align 1 _Z22imageFilterKernelPartAP5char3S0_jj_param_1,
	.param .u32 _Z22imageFilterKernelPartAP5char3S0_jj_param_2,
	.param .u32 _Z22imageFilterKernelPartAP5char3S0_jj_param_3
)
{
	.reg .pred 	%p<10>;
	.reg .b16 	%rs<46>;
	.reg .b32 	%r<21>;
	.reg .b64 	%rd<22>;

	ld.param.u64 	%rd9, [_Z22imageFilterKernelPartAP5char3S0_jj_param_0];
	ld.param.u64 	%rd10, [_Z22imageFilterKernelPartAP5char3S0_jj_param_1];
	ld.param.u32 	%r13, [_Z22imageFilterKernelPartAP5char3S0_jj_param_2];
	ld.param.u32 	%r14, [_Z22imageFilterKernelPartAP5char3S0_jj_param_3];
	cvta.to.global.u64 	%rd1, %rd10;
	cvta.to.global.u64 	%rd2, %rd9;
	mul.lo.s32 	%r1, %r14, %r13;
	setp.eq.s32 	%p1, %r1, 0;
	@%p1 bra 	$L__BB0_12;
	and.b32  	%r2, %r1, 7;
	setp.lt.u32 	%p2, %r1, 8;
	mov.b32 	%r19, 0;
	@%p2 bra 	$L__BB0_4;
	and.b32  	%r19, %r1, -8;
	neg.s32 	%r17, %r19;
	add.s64 	%rd21, %rd2, 11;
	add.s64 	%rd20, %rd1, 11;
$L__BB0_3:
	.pragma "nounroll";
	ld.global.u8 	%rs1, [%rd21+-11];
	st.global.u8 	[%rd20+-11], %rs1;
	ld.global.u8 	%rs2, [%rd21+-10];
	st.global.u8 	[%rd20+-10], %rs2;
	ld.global.u8 	%rs3, [%rd21+-9];
	st.global.u8 	[%rd20+-9], %rs3;
	ld.global.u8 	%rs4, [%rd21+-8];
	st.global.u8 	[%rd20+-8], %rs4;
	ld.global.u8 	%rs5, [%rd21+-7];
	st.global.u8 	[%rd20+-7], %rs5;
	ld.global.u8 	%rs6, [%rd21+-6];
	st.global.u8 	[%rd20+-6], %rs6;
	ld.global.u8 	%rs7, [%rd21+-5];
	st.global.u8 	[%rd20+-5], %rs7;
	ld.global.u8 	%rs8, [%rd21+-4];
	st.global.u8 	[%rd20+-4], %rs8;
	ld.global.u8 	%rs9, [%rd21+-3];
	st.global.u8 	[%rd20+-3], %rs9;
	ld.global.u8 	%rs10, [%rd21+-2];
	st.global.u8 	[%rd20+-2], %rs10;
	ld.global.u8 	%rs11, [%rd21+-1];
	st.global.u8 	[%rd20+-1], %rs11;
	ld.global.u8 	%rs12, [%rd21];
	st.global.u8 	[%rd20], %rs12;
	ld.global.u8 	%rs13, [%rd21+1];
	st.global.u8 	[%rd20+1], %rs13;
	ld.global.u8 	%rs14, [%rd21+2];
	st.global.u8 	[%rd20+2], %rs14;
	ld.global.u8 	%rs15, [%rd21+3];
	st.global.u8 	[%rd20+3], %rs15;
	ld.global.u8 	%rs16, [%rd21+4];
	st.global.u8 	[%rd20+4], %rs16;
	ld.global.u8 	%rs17, [%rd21+5];
	st.global.u8 	[%rd20+5], %rs17;
	ld.global.u8 	%rs18, [%rd21+6];
	st.global.u8 	[%rd20+6], %rs18;
	ld.global.u8 	%rs19, [%rd21+7];
	st.global.u8 	[%rd20+7], %rs19;
	ld.global.u8 	%rs20, [%rd21+8];
	st.global.u8 	[%rd20+8], %rs20;
	ld.global.u8 	%rs21, [%rd21+9];
	st.global.u8 	[%rd20+9], %rs21;
	ld.global.u8 	%rs22, [%rd21+10];
	st.global.u8 	[%rd20+10], %rs22;
	ld.global.u8 	%rs23, [%rd21+11];
	st.global.u8 	[%rd20+11], %rs23;
	ld.global.u8 	%rs24, [%rd21+12];
	st.global.u8 	[%rd20+12], %rs24;
	add.s32 	%r17, %r17, 8;
	add.s64 	%rd21, %rd21, 24;
	add.s64 	%rd20, %rd20, 24;
	setp.ne.s32 	%p3, %r17, 0;
	@%p3 bra 	$L__BB0_3;
$L__BB0_4:
	setp.eq.s32 	%p4, %r2, 0;
	@%p4 bra 	$L__BB0_12;
	and.b32  	%r8, %r1, 3;
	setp.lt.u32 	%p5, %r2, 4;
	@%p5 bra 	$L__BB0_7;
	mul.wide.u32 	%rd11, %r19, 3;
	add.s64 	%rd12, %rd2, %rd11;
	ld.global.u8 	%rs25, [%rd12];
	add.s64 	%rd13, %rd1, %rd11;
	st.global.u8 	[%rd13], %rs25;
	ld.global.u8 	%rs26, [%rd12+1];
	st.global.u8 	[%rd13+1], %rs26;
	ld.global.u8 	%rs27, [%rd12+2];
	st.global.u8 	[%rd13+2], %rs27;
	ld.global.u8 	%rs28, [%rd12+3];
	st.global.u8 	[%rd13+3], %rs28;
	ld.global.u8 	%rs29, [%rd12+4];
	st.global.u8 	[%rd13+4], %rs29;
	ld.global.u8 	%rs30, [%rd12+5];
	st.global.u8 	[%rd13+5], %rs30;
	ld.global.u8 	%rs31, [%rd12+6];
	st.global.u8 	[%rd13+6], %rs31;
	ld.global.u8 	%rs32, [%rd12+7];
	st.global.u8 	[%rd13+7], %rs32;
	ld.global.u8 	%rs33, [%rd12+8];
	st.global.u8 	[%rd13+8], %rs33;
	ld.global.u8 	%rs34, [%rd12+9];
	st.global.u8 	[%rd13+9], %rs34;
	ld.global.u8 	%rs35, [%rd12+10];
	st.global.u8 	[%rd13+10], %rs35;
	ld.global.u8 	%rs36, [%rd12+11];
	st.global.u8 	[%rd13+11], %rs36;
	add.s32 	%r19, %r19, 4;
$L__BB0_7:
	setp.eq.s32 	%p6, %r8, 0;
	@%p6 bra 	$L__BB0_12;
	setp.eq.s32 	%p7, %r8, 1;
	@%p7 bra 	$L__BB0_10;
	mul.wide.u32 	%rd14, %r19, 3;
	add.s64 	%rd15, %rd2, %rd14;
	ld.global.u8 	%rs37, [%rd15];
	add.s64 	%rd16, %rd1, %rd14;
	st.global.u8 	[%rd16], %rs37;
	ld.global.u8 	%rs38, [%rd15+1];
	st.global.u8 	[%rd16+1], %rs38;
	ld.global.u8 	%rs39, [%rd15+2];
	st.global.u8 	[%rd16+2], %rs39;
	ld.global.u8 	%rs40, [%rd15+3];
	st.global.u8 	[%rd16+3], %rs40;
	ld.global.u8 	%rs41, [%rd15+4];
	st.global.u8 	[%rd16+4], %rs41;
	ld.global.u8 	%rs42, [%rd15+5];
	st.global.u8 	[%rd16+5], %rs42;
	add.s32 	%r19, %r19, 2;
$L__BB0_10:
	and.b32  	%r16, %r1, 1;
	setp.eq.b32 	%p8, %r16, 1;
	not.pred 	%p9, %p8;
	@%p9 bra 	$L__BB0_12;
	mul.wide.u32 	%rd17, %r19, 3;
	add.s64 	%rd18, %rd2, %rd17;
	ld.global.u8 	%rs43, [%rd18];
	add.s64 	%rd19, %rd1, %rd17;
	st.global.u8 	[%rd19], %rs43;
	ld.global.u8 	%rs44, [%rd18+1];
	st.global.u8 	[%rd19+1], %rs44;
	ld.global.u8 	%rs45, [%rd18+2];
	st.global.u8 	[%rd19+2], %rs45;
$L__BB0_12:
	ret;

}
	// .globl	_Z22imageFilterKernelPartBP5char3S0_jj
.visible .entry _Z22imageFilterKernelPartBP5char3S0_jj(
	.param .u64 .ptr .align 1 _Z22imageFilterKernelPartBP5char3S0_jj_param_0,
	.param .u64 .ptr .align 1 _Z22imageFilterKernelPartBP5char3S0_jj_param_1,
	.param .u32 _Z22imageFilterKernelPartBP5char3S0_jj_param_2,
	.param .u32 _Z22imageFilterKernelPartBP5char3S0_jj_param_3
)
{
	.reg .pred 	%p<10>;
	.reg .b16 	%rs<46>;
	.reg .b32 	%r<21>;
	.reg .b64 	%rd<22>;

	ld.param.u64 	%rd9, [_Z22imageFilterKernelPartBP5char3S0_jj_param_0];
	ld.param.u64 	%rd10, [_Z22imageFilterKernelPartBP5char3S0_jj_param_1];
	ld.param.u32 	%r13, [_Z22imageFilterKernelPartBP5char3S0_jj_param_2];
	ld.param.u32 	%r14, [_Z22imageFilterKernelPartBP5char3S0_jj_param_3];
	cvta.to.global.u64 	%rd1, %rd10;
	cvta.to.global.u64 	%rd2, %rd9;
	mul.lo.s32 	%r1, %r14, %r13;
	setp.eq.s32 	%p1, %r1, 0;
	@%p1 bra 	$L__BB1_12;
	and.b32  	%r2, %r1, 7;
	setp.lt.u32 	%p2, %r1, 8;
	mov.b32 	%r19, 0;
	@%p2 bra 	$L__BB1_4;
	and.b32  	%r19, %r1, -8;
	neg.s32 	%r17, %r19;
	add.s64 	%rd21, %rd2, 11;
	add.s64 	%rd20, %rd1, 11;
$L__BB1_3:
	.pragma "nounroll";
	ld.global.u8 	%rs1, [%rd21+-11];
	st.global.u8 	[%rd20+-11], %rs1;
	ld.global.u8 	%rs2, [%rd21+-10];
	st.global.u8 	[%rd20+-10], %rs2;
	ld.global.u8 	%rs3, [%rd21+-9];
	st.global.u8 	[%rd20+-9], %rs3;
	ld.global.u8 	%rs4, [%rd21+-8];
	st.global.u8 	[%rd20+-8], %rs4;
	ld.global.u8 	%rs5, [%rd21+-7];
	st.global.u8 	[%rd20+-7], %rs5;
	ld.global.u8 	%rs6, [%rd21+-6];
	st.global.u8 	[%rd20+-6], %rs6;
	ld.global.u8 	%rs7, [%rd21+-5];
	st.global.u8 	[%rd20+-5], %rs7;
	ld.global.u8 	%rs8, [%rd21+-4];
	st.global.u8 	[%rd20+-4], %rs8;
	ld.global.u8 	%rs9, [%rd21+-3];
	st.global.u8 	[%rd20+-3], %rs9;
	ld.global.u8 	%rs10, [%rd21+-2];
	st.global.u8 	[%rd20+-2], %rs10;
	ld.global.u8 	%rs11, [%rd21+-1];
	st.global.u8 	[%rd20+-1], %rs11;
	ld.global.u8 	%rs12, [%rd21];
	st.global.u8 	[%rd20], %rs12;
	ld.global.u8 	%rs13, [%rd21+1];
	st.global.u8 	[%rd20+1], %rs13;
	ld.global.u8 	%rs14, [%rd21+2];
	st.global.u8 	[%rd20+2], %rs14;
	ld.global.u8 	%rs15, [%rd21+3];
	st.global.u8 	[%rd20+3], %rs15;
	ld.global.u8 	%rs16, [%rd21+4];
	st.global.u8 	[%rd20+4], %rs16;
	ld.global.u8 	%rs17, [%rd21+5];
	st.global.u8 	[%rd20+5], %rs17;
	ld.global.u8 	%rs18, [%rd21+6];
	st.global.u8 	[%rd20+6], %rs18;
	ld.global.u8 	%rs19, [%rd21+7];
	st.global.u8 	[%rd20+7], %rs19;
	ld.global.u8 	%rs20, [%rd21+8];
	st.global.u8 	[%rd20+8], %rs20;
	ld.global.u8 	%rs21, [%rd21+9];
	st.global.u8 	[%rd20+9], %rs21;
	ld.global.u8 	%rs22, [%rd21+10];
	st.global.u8 	[%rd20+10], %rs22;
	ld.global.u8 	%rs23, [%rd21+11];
	st.global.u8 	[%rd20+11], %rs23;
	ld.global.u8 	%rs24, [%rd21+12];
	st.global.u8 	[%rd20+12], %rs24;
	add.s32 	%r17, %r17, 8;
	add.s64 	%rd21, %rd21, 24;
	add.s64 	%rd20, %rd20, 24;
	setp.ne.s32 	%p3, %r17, 0;
	@%p3 bra 	$L__BB1_3;
$L__BB1_4:
	setp.eq.s32 	%p4, %r2, 0;
	@%p4 bra 	$L__BB1_12;
	and.b32  	%r8, %r1, 3;
	setp.lt.u32 	%p5, %r2, 4;
	@%p5 bra 	$L__BB1_7;
	mul.wide.u32 	%rd11, %r19, 3;
	add.s64 	%rd12, %rd2, %rd11;
	ld.global.u8 	%rs25, [%rd12];
	add.s64 	%rd13, %rd1, %rd11;
	st.global.u8 	[%rd13], %rs25;
	ld.global.u8 	%rs26, [%rd12+1];
	st.global.u8 	[%rd13+1], %rs26;
	ld.global.u8 	%rs27, [%rd12+2];
	st.global.u8 	[%rd13+2], %rs27;
	ld.global.u8 	%rs28, [%rd12+3];
	st.global.u8 	[%rd13+3], %rs28;
	ld.global.u8 	%rs29, [%rd12+4];
	st.global.u8 	[%rd13+4], %rs29;
	ld.global.u8 	%rs30, [%rd12+5];
	st.global.u8 	[%rd13+5], %rs30;
	ld.global.u8 	%rs31, [%rd12+6];
	st.global.u8 	[%rd13+6], %rs31;
	ld.global.u8 	%rs32, [%rd12+7];
	st.global.u8 	[%rd13+7], %rs32;
	ld.global.u8 	%rs33, [%rd12+8];
	st.global.u8 	[%rd13+8], %rs33;
	ld.global.u8 	%rs34, [%rd12+9];
	st.global.u8 	[%rd13+9], %rs34;
	ld.global.u8 	%rs35, [%rd12+10];
	st.global.u8 	[%rd13+10], %rs35;
	ld.global.u8 	%rs36, [%rd12+11];
	st.global.u8 	[%rd13+11], %rs36;
	add.s32 	%r19, %r19, 4;
$L__BB1_7:
	setp.eq.s32 	%p6, %r8, 0;
	@%p6 bra 	$L__BB1_12;
	setp.eq.s32 	%p7, %r8, 1;
	@%p7 bra 	$L__BB1_10;
	mul.wide.u32 	%rd14, %r19, 3;
	add.s64 	%rd15, %rd2, %rd14;
	ld.global.u8 	%rs37, [%rd15];
	add.s64 	%rd16, %rd1, %rd14;
	st.global.u8 	[%rd16], %rs37;
	ld.global.u8 	%rs38, [%rd15+1];
	st.global.u8 	[%rd16+1], %rs38;
	ld.global.u8 	%rs39, [%rd15+2];
	st.global.u8 	[%rd16+2], %rs39;
	ld.global.u8 	%rs40, [%rd15+3];
	st.global.u8 	[%rd16+3], %rs40;
	ld.global.u8 	%rs41, [%rd15+4];
	st.global.u8 	[%rd16+4], %rs41;
	ld.global.u8 	%rs42, [%rd15+5];
	st.global.u8 	[%rd16+5], %rs42;
	add.s32 	%r19, %r19, 2;
$L__BB1_10:
	and.b32  	%r16, %r1, 1;
	setp.eq.b32 	%p8, %r16, 1;
	not.pred 	%p9, %p8;
	@%p9 bra 	$L__BB1_12;
	mul.wide.u32 	%rd17, %r19, 3;
	add.s64 	%rd18, %rd2, %rd17;
	ld.global.u8 	%rs43, [%rd18];
	add.s64 	%rd19, %rd1, %rd17;
	st.global.u8 	[%rd19], %rs43;
	ld.global.u8 	%rs44, [%rd18+1];
	st.global.u8 	[%rd19+1], %rs44;
	ld.global.u8 	%rs45, [%rd18+2];
	st.global.u8 	[%rd19+2], %rs45;
$L__BB1_12:
	ret;

}
	// .globl	_Z22imageFilterKernelPartCP5char3S0_jj
.visible .entry _Z22imageFilterKernelPartCP5char3S0_jj(
	.param .u64 .ptr .align 1 _Z22imageFilterKernelPartCP5char3S0_jj_param_0,
	.param .u64 .ptr .align 1 _Z22imageFilterKernelPartCP5char3S0_jj_param_1,
	.param .u32 _Z22imageFilterKernelPartCP5char3S0_jj_param_2,
	.param .u32 _Z22imageFilterKernelPartCP5char3S0_jj_param_3
)
{
	.reg .pred 	%p<10>;
	.reg .b16 	%rs<46>;
	.reg .b32 	%r<21>;
	.reg .b64 	%rd<22>;

	ld.param.u64 	%rd9, [_Z22imageFilterKernelPartCP5char3S0_jj_param_0];
	ld.param.u64 	%rd10, [_Z22imageFilterKernelPartCP5char3S0_jj_param_1];
	ld.param.u32 	%r13, [_Z22imageFilterKernelPartCP5char3S0_jj_param_2];
	ld.param.u32 	%r14, [_Z22imageFilterKernelPartCP5char3S0_jj_param_3];
	cvta.to.global.u64 	%rd1, %rd10;
	cvta.to.global.u64 	%rd2, %rd9;
	mul.lo.s32 	%r1, %r14, %r13;
	setp.eq.s32 	%p1, %r1, 0;
	@%p1 bra 	$L__BB2_12;
	and.b32  	%r2, %r1, 7;
	setp.lt.u32 	%p2, %r1, 8;
	mov.b32 	%r19, 0;
	@%p2 bra 	$L__BB2_4;
	and.b32  	%r19, %r1, -8;
	neg.s32 	%r17, %r19;
	add.s64 	%rd21, %rd2, 11;
	add.s64 	%rd20, %rd1, 11;
$L__BB2_3:
	.pragma "nounroll";
	ld.global.u8 	%rs1, [%rd21+-11];
	st.global.u8 	[%rd20+-11], %rs1;
	ld.global.u8 	%rs2, [%rd21+-10];
	st.global.u8 	[%rd20+-10], %rs2;
	ld.global.u8 	%rs3, [%rd21+-9];
	st.global.u8 	[%rd20+-9], %rs3;
	ld.global.u8 	%rs4, [%rd21+-8];
	st.global.u8 	[%rd20+-8], %rs4;
	ld.global.u8 	%rs5, [%rd21+-7];
	st.global.u8 	[%rd20+-7], %rs5;
	ld.global.u8 	%rs6, [%rd21+-6];
	st.global.u8 	[%rd20+-6], %rs6;
	ld.global.u8 	%rs7, [%rd21+-5];
	st.global.u8 	[%rd20+-5], %rs7;
	ld.global.u8 	%rs8, [%rd21+-4];
	st.global.u8 	[%rd20+-4], %rs8;
	ld.global.u8 	%rs9, [%rd21+-3];
	st.global.u8 	[%rd20+-3], %rs9;
	ld.global.u8 	%rs10, [%rd21+-2];
	st.global.u8 	[%rd20+-2], %rs10;
	ld.global.u8 	%rs11, [%rd21+-1];
	st.global.u8 	[%rd20+-1], %rs11;
	ld.global.u8 	%rs12, [%rd21];
	st.global.u8 	[%rd20], %rs12;
	ld.global.u8 	%rs13, [%rd21+1];
	st.global.u8 	[%rd20+1], %rs13;
	ld.global.u8 	%rs14, [%rd21+2];
	st.global.u8 	[%rd20+2], %rs14;
	ld.global.u8 	%rs15, [%rd21+3];
	st.global.u8 	[%rd20+3], %rs15;
	ld.global.u8 	%rs16, [%rd21+4];
	st.global.u8 	[%rd20+4], %rs16;
	ld.global.u8 	%rs17, [%rd21+5];
	st.global.u8 	[%rd20+5], %rs17;
	ld.global.u8 	%rs18, [%rd21+6];
	st.global.u8 	[%rd20+6], %rs18;
	ld.global.u8 	%rs19, [%rd21+7];
	st.global.u8 	[%rd20+7], %rs19;
	ld.global.u8 	%rs20, [%rd21+8];
	st.global.u8 	[%rd20+8], %rs20;
	ld.global.u8 	%rs21, [%rd21+9];
	st.global.u8 	[%rd20+9], %rs21;
	ld.global.u8 	%rs22, [%rd21+10];
	st.global.u8 	[%rd20+10], %rs22;
	ld.global.u8 	%rs23, [%rd21+11];
	st.global.u8 	[%rd20+11], %rs23;
	ld.global.u8 	%rs24, [%rd21+12];
	st.global.u8 	[%rd20+12], %rs24;
	add.s32 	%r17, %r17, 8;
	add.s64 	%rd21, %rd21, 24;
	add.s64 	%rd20, %rd20, 24;
	setp.ne.s32 	%p3, %r17, 0;
	@%p3 bra 	$L__BB2_3;
$L__BB2_4:
	setp.eq.s32 	%p4, %r2, 0;
	@%p4 bra 	$L__BB2_12;
	and.b32  	%r8, %r1, 3;
	setp.lt.u32 	%p5, %r2, 4;
	@%p5 bra 	$L__BB2_7;
	mul.wide.u32 	%rd11, %r19, 3;
	add.s64 	%rd12, %rd2, %rd11;
	ld.global.u8 	%rs25, [%rd12];
	add.s64 	%rd13, %rd1, %rd11;
	st.global.u8 	[%rd13], %rs25;
	ld.global.u8 	%rs26, [%rd12+1];
	st.global.u8 	[%rd13+1], %rs26;
	ld.global.u8 	%rs27, [%rd12+2];
	st.global.u8 	[%rd13+2], %rs27;
	ld.global.u8 	%rs28, [%rd12+3];
	st.global.u8 	[%rd13+3], %rs28;
	ld.global.u8 	%rs29, [%rd12+4];
	st.global.u8 	[%rd13+4], %rs29;
	ld.global.u8 	%rs30, [%rd12+5];
	st.global.u8 	[%rd13+5], %rs30;
	ld.global.u8 	%rs31, [%rd12+6];
	st.global.u8 	[%rd13+6], %rs31;
	ld.global.u8 	%rs32, [%rd12+7];
	st.global.u8 	[%rd13+7], %rs32;
	ld.global.u8 	%rs33, [%rd12+8];
	st.global.u8 	[%rd13+8], %rs33;
	ld.global.u8 	%rs34, [%rd12+9];
	st.global.u8 	[%rd13+9], %rs34;
	ld.global.u8 	%rs35, [%rd12+10];
	st.global.u8 	[%rd13+10], %rs35;
	ld.global.u8 	%rs36, [%rd12+11];
	st.global.u8 	[%rd13+11], %rs36;
	add.s32 	%r19, %r19, 4;
$L__BB2_7:
	setp.eq.s32 	%p6, %r8, 0;
	@%p6 bra 	$L__BB2_12;
	setp.eq.s32 	%p7, %r8, 1;
	@%p7 bra 	$L__BB2_10;
	mul.wide.u32 	%rd14, %r19, 3;
	add.s64 	%rd15, %rd2, %rd14;
	ld.global.u8 	%rs37, [%rd15];
	add.s64 	%rd16, %rd1, %rd14;
	st.global.u8 	[%rd16], %rs37;
	ld.global.u8 	%rs38, [%rd15+1];
	st.global.u8 	[%rd16+1], %rs38;
	ld.global.u8 	%rs39, [%rd15+2];
	st.global.u8 	[%rd16+2], %rs39;
	ld.global.u8 	%rs40, [%rd15+3];
	st.global.u8 	[%rd16+3], %rs40;
	ld.global.u8 	%rs41, [%rd15+4];
	st.global.u8 	[%rd16+4], %rs41;
	ld.global.u8 	%rs42, [%rd15+5];
	st.global.u8 	[%rd16+5], %rs42;
	add.s32 	%r19, %r19, 2;
$L__BB2_10:
	and.b32  	%r16, %r1, 1;
	setp.eq.b32 	%p8, %r16, 1;
	not.pred 	%p9, %p8;
	@%p9 bra 	$L__BB2_12;
	mul.wide.u32 	%rd17, %r19, 3;
	add.s64 	%rd18, %rd2, %rd17;
	ld.global.u8 	%rs43, [%rd18];
	add.s64 	%rd19, %rd1, %rd17;
	st.global.u8 	[%rd19], %rs43;
	ld.global.u8 	%rs44, [%rd18+1];
	st.global.u8 	[%rd19+1], %rs44;
	ld.global.u8 	%rs45, [%rd18+2];
	st.global.u8 	[%rd19+2], %rs45;
$L__BB2_12:
	ret;

}


// ===== COMPILED SASS (sm_100) =====

	.target	sm_100

	.elftype	@"ET_EXEC"


//--------------------- .note.nv.tkinfo           --------------------------
	.section	.note.nv.tkinfo,"",@"SHT_NOTE"
	.sectionflags	@"SHF_NOTE_NV_TKINFO"
	.tkinfo
        /*0018*/ 	.word	0x00000002
        /*0030*/ 	.string	""
        /*0030*/ 	.string	"ptxas"
        /*0030*/ 	.string	"Cuda compilation tools, release 13.0, V13.0.88"
        /*0030*/ 	.string	"Build cuda_13.0.r13.0/compiler.36424714_0"
        /*0030*/ 	.string	"-arch sm_100 -m 64 "



//--------------------- .note.nv.cuinfo           --------------------------
	.section	.note.nv.cuinfo,"",@"SHT_NOTE"
	.sectionflags	@"SHF_NOTE_NV_CUINFO"
        /*0018*/ 	.short	0x0002
        /*001a*/ 	.short	0x0064
        /*001c*/ 	.short	0x0082
	.zero		2


//--------------------- .nv.info                  --------------------------
	.section	.nv.info,"",@"SHT_CUDA_INFO"
	.align	4


	//----- nvinfo : EIATTR_REGCOUNT
	.align		4
        /*0000*/ 	.byte	0x04, 0x2f
        /*0002*/ 	.short	(.L_1 - .L_0)
	.align		4
.L_0:
        /*0004*/ 	.word	index@(_Z22imageFilterKernelPartAP5char3S0_jj)
        /*0008*/ 	.word	0x00000016


	//----- nvinfo : EIATTR_FRAME_SIZE
	.align		4
.L_1:
        /*000c*/ 	.byte	0x04, 0x11
        /*000e*/ 	.short	(.L_3 - .L_2)
	.align		4
.L_2:
        /*0010*/ 	.word	index@(_Z22imageFilterKernelPartAP5char3S0_jj)
        /*0014*/ 	.word	0x00000000


	//----- nvinfo : EIATTR_REGCOUNT
	.align		4
.L_3:
        /*0018*/ 	.byte	0x04, 0x2f
        /*001a*/ 	.short	(.L_5 - .L_4)
	.align		4
.L_4:
        /*001c*/ 	.word	index@(_Z22imageFilterKernelPartBP5char3S0_jj)
        /*0020*/ 	.word	0x00000016


	//----- nvinfo : EIATTR_FRAME_SIZE
	.align		4
.L_5:
        /*0024*/ 	.byte	0x04, 0x11
        /*0026*/ 	.short	(.L_7 - .L_6)
	.align		4
.L_6:
        /*0028*/ 	.word	index@(_Z22imageFilterKernelPartBP5char3S0_jj)
        /*002c*/ 	.word	0x00000000


	//----- nvinfo : EIATTR_REGCOUNT
	.align		4
.L_7:
        /*0030*/ 	.byte	0x04, 0x2f
        /*0032*/ 	.short	(.L_9 - .L_8)
	.align		4
.L_8:
        /*0034*/ 	.word	index@(_Z22imageFilterKernelPartCP5char3S0_jj)
        /*0038*/ 	.word	0x00000016


	//----- nvinfo : EIATTR_FRAME_SIZE
	.align		4
.L_9:
        /*003c*/ 	.byte	0x04, 0x11
        /*003e*/ 	.short	(.L_11 - .L_10)
	.align		4
.L_10:
        /*0040*/ 	.word	index@(_Z22imageFilterKernelPartCP5char3S0_jj)
        /*0044*/ 	.word	0x00000000


	//----- nvinfo : EIATTR_MIN_STACK_SIZE
	.align		4
.L_11:
        /*0048*/ 	.byte	0x04, 0x12
        /*004a*/ 	.short	(.L_13 - .L_12)
	.align		4
.L_12:
        /*004c*/ 	.word	index@(_Z22imageFilterKernelPartCP5char3S0_jj)
        /*0050*/ 	.word	0x00000000


	//----- nvinfo : EIATTR_MIN_STACK_SIZE
	.align		4
.L_13:
        /*0054*/ 	.byte	0x04, 0x12
        /*0056*/ 	.short	(.L_15 - .L_14)
	.align		4
.L_14:
        /*0058*/ 	.word	index@(_Z22imageFilterKernelPartBP5char3S0_jj)
        /*005c*/ 	.word	0x00000000


	//----- nvinfo : EIATTR_MIN_STACK_SIZE
	.align		4
.L_15:
        /*0060*/ 	.byte	0x04, 0x12
        /*0062*/ 	.short	(.L_17 - .L_16)
	.align		4
.L_16:
        /*0064*/ 	.word	index@(_Z22imageFilterKernelPartAP5char3S0_jj)
        /*0068*/ 	.word	0x00000000
.L_17:


//--------------------- .nv.compat                --------------------------
	.section	.nv.compat,"",@"SHT_CUDA_COMPAT_INFO"
	.align	4
        /*0000*/ 	.byte	0x02, 0x09, 0x00, 0x00, 0x02, 0x02, 0x01, 0x00, 0x02, 0x05, 0x05, 0x00, 0x03, 0x07, 0x01, 0x01
        /*0010*/ 	.byte	0x02, 0x03, 0x00, 0x00, 0x02, 0x06, 0x01, 0x00, 0x04, 0x0b, 0x08, 0x00, 0x09, 0x00, 0x00, 0x00
        /*0020*/ 	.byte	0x00, 0x00, 0x00, 0x00


//--------------------- .nv.info._Z22imageFilterKernelPartCP5char3S0_jj --------------------------
	.section	.nv.info._Z22imageFilterKernelPartCP5char3S0_jj,"",@"SHT_CUDA_INFO"
	.sectionflags	@""
	.align	4


	//----- nvinfo : EIATTR_CUDA_API_VERSION
	.align		4
        /*0000*/ 	.byte	0x04, 0x37
        /*0002*/ 	.short	(.L_19 - .L_18)
.L_18:
        /*0004*/ 	.word	0x00000082


	//----- nvinfo : EIATTR_KPARAM_INFO
	.align		4
.L_19:
        /*0008*/ 	.byte	0x04, 0x17
        /*000a*/ 	.short	(.L_21 - .L_20)
.L_20:
        /*000c*/ 	.word	0x00000000
        /*0010*/ 	.short	0x0003
        /*0012*/ 	.short	0x0014
        /*0014*/ 	.byte	0x00, 0xf0, 0x11, 0x00


	//----- nvinfo : EIATTR_KPARAM_INFO
	.align		4
.L_21:
        /*0018*/ 	.byte	0x04, 0x17
        /*001a*/ 	.short	(.L_23 - .L_22)
.L_22:
        /*001c*/ 	.word	0x00000000
        /*0020*/ 	.short	0x0002
        /*0022*/ 	.short	0x0010
        /*0024*/ 	.byte	0x00, 0xf0, 0x11, 0x00


	//----- nvinfo : EIATTR_KPARAM_INFO
	.align		4
.L_23:
        /*0028*/ 	.byte	0x04, 0x17
        /*002a*/ 	.short	(.L_25 - .L_24)
.L_24:
        /*002c*/ 	.word	0x00000000
        /*0030*/ 	.short	0x0001
        /*0032*/ 	.short	0x0008
        /*0034*/ 	.byte	0x00, 0xf5, 0x21, 0x00


	//----- nvinfo : EIATTR_KPARAM_INFO
	.align		4
.L_25:
        /*0038*/ 	.byte	0x04, 0x17
        /*003a*/ 	.short	(.L_27 - .L_26)
.L_26:
        /*003c*/ 	.word	0x00000000
        /*0040*/ 	.short	0x0000
        /*0042*/ 	.short	0x0000
        /*0044*/ 	.byte	0x00, 0xf5, 0x21, 0x00


	//----- nvinfo : EIATTR_SPARSE_MMA_MASK
	.align		4
.L_27:
        /*0048*/ 	.byte	0x03, 0x50
        /*004a*/ 	.short	0x0000


	//----- nvinfo : EIATTR_MAXREG_COUNT
	.align		4
        /*004c*/ 	.byte	0x03, 0x1b
        /*004e*/ 	.short	0x00ff


	//----- nvinfo : EIATTR_MERCURY_ISA_VERSION
	.align		4
        /*0050*/ 	.byte	0x03, 0x5f
        /*0052*/ 	.short	0x0101


	//----- nvinfo : EIATTR_VRC_CTA_INIT_COUNT
	.align		4
        /*0054*/ 	.byte	0x02, 0x4a
	.zero		1
	.zero		1


	//----- nvinfo : EIATTR_EXIT_INSTR_OFFSETS
	.align		4
        /*0058*/ 	.byte	0x04, 0x1c
        /*005a*/ 	.short	(.L_29 - .L_28)


	//   ....[0]....
.L_28:
        /*005c*/ 	.word	0x00000040


	//   ....[1]....
        /*0060*/ 	.word	0x00000510


	//   ....[2]....
        /*0064*/ 	.word	0x00000730


	//   ....[3]....
        /*0068*/ 	.word	0x00000890


	//   ....[4]....
        /*006c*/ 	.word	0x00000940


	//----- nvinfo : EIATTR_CBANK_PARAM_SIZE
	.align		4
.L_29:
        /*0070*/ 	.byte	0x03, 0x19
        /*0072*/ 	.short	0x0018


	//----- nvinfo : EIATTR_PARAM_CBANK
	.align		4
        /*0074*/ 	.byte	0x04, 0x0a
        /*0076*/ 	.short	(.L_31 - .L_30)
	.align		4
.L_30:
        /*0078*/ 	.word	index@(.nv.constant0._Z22imageFilterKernelPartCP5char3S0_jj)
        /*007c*/ 	.short	0x0380
        /*007e*/ 	.short	0x0018


	//----- nvinfo : EIATTR_SW_WAR
	.align		4
.L_31:
        /*0080*/ 	.byte	0x04, 0x36
        /*0082*/ 	.short	(.L_33 - .L_32)
.L_32:
        /*0084*/ 	.word	0x00000008
.L_33:


//--------------------- .nv.info._Z22imageFilterKernelPartBP5char3S0_jj --------------------------
	.section	.nv.info._Z22imageFilterKernelPartBP5char3S0_jj,"",@"SHT_CUDA_INFO"
	.sectionflags	@""
	.align	4


	//----- nvinfo : EIATTR_CUDA_API_VERSION
	.align		4
        /*0000*/ 	.byte	0x04, 0x37
        /*0002*/ 	.short	(.L_35 - .L_34)
.L_34:
        /*0004*/ 	.word	0x00000082


	//----- nvinfo : EIATTR_KPARAM_INFO
	.align		4
.L_35:
        /*0008*/ 	.byte	0x04, 0x17
        /*000a*/ 	.short	(.L_37 - .L_36)
.L_36:
        /*000c*/ 	.word	0x00000000
        /*0010*/ 	.short	0x0003
        /*0012*/ 	.short	0x0014
        /*0014*/ 	.byte	0x00, 0xf0, 0x11, 0x00


	//----- nvinfo : EIATTR_KPARAM_INFO
	.align		4
.L_37:
        /*0018*/ 	.byte	0x04, 0x17
        /*001a*/ 	.short	(.L_39 - .L_38)
.L_38:
        /*001c*/ 	.word	0x00000000
        /*0020*/ 	.short	0x0002
        /*0022*/ 	.short	0x0010
        /*0024*/ 	.byte	0x00, 0xf0, 0x11, 0x00


	//----- nvinfo : EIATTR_KPARAM_INFO
	.align		4
.L_39:
        /*0028*/ 	.byte	0x04, 0x17
        /*002a*/ 	.short	(.L_41 - .L_40)
.L_40:
        /*002c*/ 	.word	0x00000000
        /*0030*/ 	.short	0x0001
        /*0032*/ 	.short	0x0008
        /*0034*/ 	.byte	0x00, 0xf5, 0x21, 0x00


	//----- nvinfo : EIATTR_KPARAM_INFO
	.align		4
.L_41:
        /*0038*/ 	.byte	0x04, 0x17
        /*003a*/ 	.short	(.L_43 - .L_42)
.L_42:
        /*003c*/ 	.word	0x00000000
        /*0040*/ 	.short	0x0000
        /*0042*/ 	.short	0x0000
        /*0044*/ 	.byte	0x00, 0xf5, 0x21, 0x00


	//----- nvinfo : EIATTR_SPARSE_MMA_MASK
	.align		4
.L_43:
        /*0048*/ 	.byte	0x03, 0x50
        /*004a*/ 	.short	0x0000


	//----- nvinfo : EIATTR_MAXREG_COUNT
	.align		4
        /*004c*/ 	.byte	0x03, 0x1b
        /*004e*/ 	.short	0x00ff


	//----- nvinfo : EIATTR_MERCURY_ISA_VERSION
	.align		4
        /*0050*/ 	.byte	0x03, 0x5f
        /*0052*/ 	.short	0x0101


	//----- nvinfo : EIATTR_VRC_CTA_INIT_COUNT
	.align		4
        /*0054*/ 	.byte	0x02, 0x4a
	.zero		1
	.zero		1


	//----- nvinfo : EIATTR_EXIT_INSTR_OFFSETS
	.align		4
        /*0058*/ 	.byte	0x04, 0x1c
        /*005a*/ 	.short	(.L_45 - .L_44)


	//   ....[0]....
.L_44:
        /*005c*/ 	.word	0x00000040


	//   ....[1]....
        /*0060*/ 	.word	0x00000510


	//   ....[2]....
        /*0064*/ 	.word	0x00000730


	//   ....[3]....
        /*0068*/ 	.word	0x00000890


	//   ....[4]....
        /*006c*/ 	.word	0x00000940


	//----- nvinfo : EIATTR_CBANK_PARAM_SIZE
	.align		4
.L_45:
        /*0070*/ 	.byte	0x03, 0x19
        /*0072*/ 	.short	0x0018


	//----- nvinfo : EIATTR_PARAM_CBANK
	.align		4
        /*0074*/ 	.byte	0x04, 0x0a
        /*0076*/ 	.short	(.L_47 - .L_46)
	.align		4
.L_46:
        /*0078*/ 	.word	index@(.nv.constant0._Z22imageFilterKernelPartBP5char3S0_jj)
        /*007c*/ 	.short	0x0380
        /*007e*/ 	.short	0x0018


	//----- nvinfo : EIATTR_SW_WAR
	.align		4
.L_47:
        /*0080*/ 	.byte	0x04, 0x36
        /*0082*/ 	.short	(.L_49 - .L_48)
.L_48:
        /*0084*/ 	.word	0x00000008
.L_49:


//--------------------- .nv.info._Z22imageFilterKernelPartAP5char3S0_jj --------------------------
	.section	.nv.info._Z22imageFilterKernelPartAP5char3S0_jj,"",@"SHT_CUDA_INFO"
	.sectionflags	@""
	.align	4


	//----- nvinfo : EIATTR_CUDA_API_VERSION
	.align		4
        /*0000*/ 	.byte	0x04, 0x37
        /*0002*/ 	.short	(.L_51 - .L_50)
.L_50:
        /*0004*/ 	.word	0x00000082


	//----- nvinfo : EIATTR_KPARAM_INFO
	.align		4
.L_51:
        /*0008*/ 	.byte	0x04, 0x17
        /*000a*/ 	.short	(.L_53 - .L_52)
.L_52:
        /*000c*/ 	.word	0x00000000
        /*0010*/ 	.short	0x0003
        /*0012*/ 	.short	0x0014
        /*0014*/ 	.byte	0x00, 0xf0, 0x11, 0x00


	//----- nvinfo : EIATTR_KPARAM_INFO
	.align		4
.L_53:
        /*0018*/ 	.byte	0x04, 0x17
        /*001a*/ 	.short	(.L_55 - .L_54)
.L_54:
        /*001c*/ 	.word	0x00000000
        /*0020*/ 	.short	0x0002
        /*0022*/ 	.short	0x0010
        /*0024*/ 	.byte	0x00, 0xf0, 0x11, 0x00


	//----- nvinfo : EIATTR_KPARAM_INFO
	.align		4
.L_55:
        /*0028*/ 	.byte	0x04, 0x17
        /*002a*/ 	.short	(.L_57 - .L_56)
.L_56:
        /*002c*/ 	.word	0x00000000
        /*0030*/ 	.short	0x0001
        /*0032*/ 	.short	0x0008
        /*0034*/ 	.byte	0x00, 0xf5, 0x21, 0x00


	//----- nvinfo : EIATTR_KPARAM_INFO
	.align		4
.L_57:
        /*0038*/ 	.byte	0x04, 0x17
        /*003a*/ 	.short	(.L_59 - .L_58)
.L_58:
        /*003c*/ 	.word	0x00000000
        /*0040*/ 	.short	0x0000
        /*0042*/ 	.short	0x0000
        /*0044*/ 	.byte	0x00, 0xf5, 0x21, 0x00


	//----- nvinfo : EIATTR_SPARSE_MMA_MASK
	.align		4
.L_59:
        /*0048*/ 	.byte	0x03, 0x50
        /*004a*/ 	.short	0x0000


	//----- nvinfo : EIATTR_MAXREG_COUNT
	.align		4
        /*004c*/ 	.byte	0x03, 0x1b
        /*004e*/ 	.short	0x00ff


	//----- nvinfo : EIATTR_MERCURY_ISA_VERSION
	.align		4
        /*0050*/ 	.byte	0x03, 0x5f
        /*0052*/ 	.short	0x0101


	//----- nvinfo : EIATTR_VRC_CTA_INIT_COUNT
	.align		4
        /*0054*/ 	.byte	0x02, 0x4a
	.zero		1
	.zero		1


	//----- nvinfo : EIATTR_EXIT_INSTR_OFFSETS
	.align		4
        /*0058*/ 	.byte	0x04, 0x1c
        /*005a*/ 	.short	(.L_61 - .L_60)


	//   ....[0]....
.L_60:
        /*005c*/ 	.word	0x00000040


	//   ....[1]....
        /*0060*/ 	.word	0x00000510


	//   ....[2]....
        /*0064*/ 	.word	0x00000730


	//   ....[3]....
        /*0068*/ 	.word	0x00000890


	//   ....[4]....
        /*006c*/ 	.word	0x00000940


	//----- nvinfo : EIATTR_CBANK_PARAM_SIZE
	.align		4
.L_61:
        /*0070*/ 	.byte	0x03, 0x19
        /*0072*/ 	.short	0x0018


	//----- nvinfo : EIATTR_PARAM_CBANK
	.align		4
        /*0074*/ 	.byte	0x04, 0x0a
        /*0076*/ 	.short	(.L_63 - .L_62)
	.align		4
.L_62:
        /*0078*/ 	.word	index@(.nv.constant0._Z22imageFilterKernelPartAP5char3S0_jj)
        /*007c*/ 	.short	0x0380
        /*007e*/ 	.short	0x0018


	//----- nvinfo : EIATTR_SW_WAR
	.align		4
.L_63:
        /*0080*/ 	.byte	0x04, 0x36
        /*0082*/ 	.short	(.L_65 - .L_64)
.L_64:
        /*0084*/ 	.word	0x00000008
.L_65:


//--------------------- .nv.callgraph             --------------------------
	.section	.nv.callgraph,"",@"SHT_CUDA_CALLGRAPH"
	.align	4
	.sectionentsize	8
	.align		4
        /*0000*/ 	.word	0x00000000
	.align		4
        /*0004*/ 	.word	0xffffffff
	.align		4
        /*0008*/ 	.word	0x00000000
	.align		4
        /*000c*/ 	.word	0xfffffffe
	.align		4
        /*0010*/ 	.word	0x00000000
	.align		4
        /*0014*/ 	.word	0xfffffffd
	.align		4
        /*0018*/ 	.word	0x00000000
	.align		4
        /*001c*/ 	.word	0xfffffffc


//--------------------- .text._Z22imageFilterKernelPartCP5char3S0_jj --------------------------
	.section	.text._Z22imageFilterKernelPartCP5char3S0_jj,"ax",@progbits
	.align	128
        .global         _Z22imageFilterKernelPartCP5char3S0_jj
        .type           _Z22imageFilterKernelPartCP5char3S0_jj,@function
        .size           _Z22imageFilterKernelPartCP5char3S0_jj,(.L_x_15 - _Z22imageFilterKernelPartCP5char3S0_jj)
        .other          _Z22imageFilterKernelPartCP5char3S0_jj,@"STO_CUDA_ENTRY STV_DEFAULT"
_Z22imageFilterKernelPartCP5char3S0_jj:
.text._Z22imageFilterKernelPartCP5char3S0_jj:
[----:B------:R-:W-:Y:S08]  /*0000*/  LDC R1, c[0x0][0x37c] ;  /* 0x0000df00ff017b82 */ /* 0x000ff00000000800 */
[----:B------:R-:W0:Y:S02]  /*0010*/  LDC.64 R6, c[0x0][0x390] ;  /* 0x0000e400ff067b82 */ /* 0x000e240000000a00 */
[----:B0-----:R-:W-:-:S05]  /*0020*/  IMAD R6, R7, R6, RZ ;  /* 0x0000000607067224 */ /* 0x001fca00078e02ff */
[----:B------:R-:W-:-:S13]  /*0030*/  ISETP.NE.AND P0, PT, R6, RZ, PT ;  /* 0x000000ff0600720c */ /* 0x000fda0003f05270 */
[----:B------:R-:W-:Y:S05]  /*0040*/  @!P0 EXIT ;  /* 0x000000000000894d */ /* 0x000fea0003800000 */
[C---:B------:R-:W-:Y:S01]  /*0050*/  ISETP.GE.U32.AND P1, PT, R6.reuse, 0x8, PT ;  /* 0x000000080600780c */ /* 0x040fe20003f26070 */
[----:B------:R-:W0:Y:S01]  /*0060*/  LDCU.64 UR12, c[0x0][0x358] ;  /* 0x00006b00ff0c77ac */ /* 0x000e220008000a00 */
[----:B------:R-:W-:Y:S01]  /*0070*/  LOP3.LUT R8, R6, 0x7, RZ, 0xc0, !PT ;  /* 0x0000000706087812 */ /* 0x000fe200078ec0ff */
[----:B------:R-:W-:-:S03]  /*0080*/  IMAD.MOV.U32 R0, RZ, RZ, RZ ;  /* 0x000000ffff007224 */ /* 0x000fc600078e00ff */
[----:B------:R-:W-:-:S07]  /*0090*/  ISETP.NE.AND P0, PT, R8, RZ, PT ;  /* 0x000000ff0800720c */ /* 0x000fce0003f05270 */
[----:B------:R-:W-:Y:S06]  /*00a0*/  @!P1 BRA `(.L_x_0) ;  /* 0x0000000400189947 */ /* 0x000fec0003800000 */
[----:B------:R-:W1:Y:S01]  /*00b0*/  LDCU.128 UR8, c[0x0][0x380] ;  /* 0x00007000ff0877ac */ /* 0x000e620008000c00 */
[----:B------:R-:W-:-:S05]  /*00c0*/  LOP3.LUT R0, R6, 0xfffffff8, RZ, 0xc0, !PT ;  /* 0xfffffff806007812 */ /* 0x000fca00078ec0ff */
[----:B------:R-:W-:Y:S01]  /*00d0*/  IMAD.MOV R7, RZ, RZ, -R0 ;  /* 0x000000ffff077224 */ /* 0x000fe200078e0a00 */
[----:B-1----:R-:W-:Y:S02]  /*00e0*/  UIADD3 UR6, UP0, UPT, UR8, 0xb, URZ ;  /* 0x0000000b08067890 */ /* 0x002fe4000ff1e0ff */
[----:B------:R-:W-:Y:S02]  /*00f0*/  UIADD3 UR4, UP1, UPT, UR10, 0xb, URZ ;  /* 0x0000000b0a047890 */ /* 0x000fe4000ff3e0ff */
[----:B------:R-:W-:Y:S02]  /*0100*/  UIADD3.X UR7, UPT, UPT, URZ, UR9, URZ, UP0, !UPT ;  /* 0x00000009ff077290 */ /* 0x000fe400087fe4ff */
[----:B------:R-:W-:Y:S01]  /*0110*/  UIADD3.X UR5, UPT, UPT, URZ, UR11, URZ, UP1, !UPT ;  /* 0x0000000bff057290 */ /* 0x000fe20008ffe4ff */
[----:B------:R-:W-:Y:S01]  /*0120*/  IMAD.U32 R9, RZ, RZ, UR6 ;  /* 0x00000006ff097e24 */ /* 0x000fe2000f8e00ff */
[----:B------:R-:W-:Y:S02]  /*0130*/  MOV R10, UR4 ;  /* 0x00000004000a7c02 */ /* 0x000fe40008000f00 */
[----:B------:R-:W-:-:S02]  /*0140*/  IMAD.U32 R12, RZ, RZ, UR7 ;  /* 0x00000007ff0c7e24 */ /* 0x000fc4000f8e00ff */
[----:B------:R-:W-:-:S07]  /*0150*/  IMAD.U32 R11, RZ, RZ, UR5 ;  /* 0x00000005ff0b7e24 */ /* 0x000fce000f8e00ff */
.L_x_1:
[----:B------:R-:W-:Y:S01]  /*0160*/  MOV R2, R9 ;  /* 0x0000000900027202 */ /* 0x000fe20000000f00 */
[----:B------:R-:W-:-:S05]  /*0170*/  IMAD.MOV.U32 R3, RZ, RZ, R12 ;  /* 0x000000ffff037224 */ /* 0x000fca00078e000c */
[----:B0-2---:R-:W2:Y:S01]  /*0180*/  LDG.E.U8 R9, desc[UR12][R2.64+-0xb] ;  /* 0xfffff50c02097981 */ /* 0x005ea2000c1e1100 */
[----:B------:R-:W-:Y:S01]  /*0190*/  IMAD.MOV.U32 R4, RZ, RZ, R10 ;  /* 0x000000ffff047224 */ /* 0x000fe200078e000a */
[----:B------:R-:W-:-:S05]  /*01a0*/  MOV R5, R11 ;  /* 0x0000000b00057202 */ /* 0x000fca0000000f00 */
[----:B--2---:R0:W-:Y:S04]  /*01b0*/  STG.E.U8 desc[UR12][R4.64+-0xb], R9 ;  /* 0xfffff50904007986 */ /* 0x0041e8000c10110c */
[----:B------:R-:W2:Y:S04]  /*01c0*/  LDG.E.U8 R11, desc[UR12][R2.64+-0xa] ;  /* 0xfffff60c020b7981 */ /* 0x000ea8000c1e1100 */
[----:B--2---:R1:W-:Y:S04]  /*01d0*/  STG.E.U8 desc[UR12][R4.64+-0xa], R11 ;  /* 0xfffff60b04007986 */ /* 0x0043e8000c10110c */
[----:B------:R-:W2:Y:S04]  /*01e0*/  LDG.E.U8 R13, desc[UR12][R2.64+-0x9] ;  /* 0xfffff70c020d7981 */ /* 0x000ea8000c1e1100 */
[----:B--2---:R2:W-:Y:S04]  /*01f0*/  STG.E.U8 desc[UR12][R4.64+-0x9], R13 ;  /* 0xfffff70d04007986 */ /* 0x0045e8000c10110c */
[----:B------:R-:W3:Y:S04]  /*0200*/  LDG.E.U8 R15, desc[UR12][R2.64+-0x8] ;  /* 0xfffff80c020f7981 */ /* 0x000ee8000c1e1100 */
[----:B---3--:R3:W-:Y:S04]  /*0210*/  STG.E.U8 desc[UR12][R4.64+-0x8], R15 ;  /* 0xfffff80f04007986 */ /* 0x0087e8000c10110c */
[----:B------:R-:W4:Y:S04]  /*0220*/  LDG.E.U8 R17, desc[UR12][R2.64+-0x7] ;  /* 0xfffff90c02117981 */ /* 0x000f28000c1e1100 */
[----:B----4-:R4:W-:Y:S04]  /*0230*/  STG.E.U8 desc[UR12][R4.64+-0x7], R17 ;  /* 0xfffff91104007986 */ /* 0x0109e8000c10110c */
[----:B------:R-:W5:Y:S04]  /*0240*/  LDG.E.U8 R19, desc[UR12][R2.64+-0x6] ;  /* 0xfffffa0c02137981 */ /* 0x000f68000c1e1100 */
[----:B-----5:R5:W-:Y:S04]  /*0250*/  STG.E.U8 desc[UR12][R4.64+-0x6], R19 ;  /* 0xfffffa1304007986 */ /* 0x020be8000c10110c */
[----:B0-----:R-:W2:Y:S04]  /*0260*/  LDG.E.U8 R9, desc[UR12][R2.64+-0x5] ;  /* 0xfffffb0c02097981 */ /* 0x001ea8000c1e1100 */
[----:B--2---:R0:W-:Y:S04]  /*0270*/  STG.E.U8 desc[UR12][R4.64+-0x5], R9 ;  /* 0xfffffb0904007986 */ /* 0x0041e8000c10110c */
[----:B-1----:R-:W2:Y:S04]  /*0280*/  LDG.E.U8 R11, desc[UR12][R2.64+-0x4] ;  /* 0xfffffc0c020b7981 */ /* 0x002ea8000c1e1100 */
[----:B--2---:R1:W-:Y:S04]  /*0290*/  STG.E.U8 desc[UR12][R4.64+-0x4], R11 ;  /* 0xfffffc0b04007986 */ /* 0x0043e8000c10110c */
[----:B------:R-:W2:Y:S04]  /*02a0*/  LDG.E.U8 R13, desc[UR12][R2.64+-0x3] ;  /* 0xfffffd0c020d7981 */ /* 0x000ea8000c1e1100 */
[----:B--2---:R2:W-:Y:S04]  /*02b0*/  STG.E.U8 desc[UR12][R4.64+-0x3], R13 ;  /* 0xfffffd0d04007986 */ /* 0x0045e8000c10110c */
[----:B---3--:R-:W3:Y:S04]  /*02c0*/  LDG.E.U8 R15, desc[UR12][R2.64+-0x2] ;  /* 0xfffffe0c020f7981 */ /* 0x008ee8000c1e1100 */
[----:B---3--:R3:W-:Y:S04]  /*02d0*/  STG.E.U8 desc[UR12][R4.64+-0x2], R15 ;  /* 0xfffffe0f04007986 */ /* 0x0087e8000c10110c */
[----:B----4-:R-:W4:Y:S04]  /*02e0*/  LDG.E.U8 R17, desc[UR12][R2.64+-0x1] ;  /* 0xffffff0c02117981 */ /* 0x010f28000c1e1100 */
[----:B----4-:R4:W-:Y:S04]  /*02f0*/  STG.E.U8 desc[UR12][R4.64+-0x1], R17 ;  /* 0xffffff1104007986 */ /* 0x0109e8000c10110c */
[----:B-----5:R-:W5:Y:S04]  /*0300*/  LDG.E.U8 R19, desc[UR12][R2.64] ;  /* 0x0000000c02137981 */ /* 0x020f68000c1e1100 */
        /* <DEDUP_REMOVED lines=21> */
[----:B----4-:R-:W3:Y:S01]  /*0460*/  LDG.E.U8 R17, desc[UR12][R2.64+0xb] ;  /* 0x00000b0c02117981 */ /* 0x010ee2000c1e1100 */
[----:B------:R-:W-:-:S05]  /*0470*/  VIADD R7, R7, 0x8 ;  /* 0x0000000807077836 */ /* 0x000fca0000000000 */
[----:B------:R-:W-:Y:S01]  /*0480*/  ISETP.NE.AND P1, PT, R7, RZ, PT ;  /* 0x000000ff0700720c */ /* 0x000fe20003f25270 */
[----:B---3--:R2:W-:Y:S04]  /*0490*/  STG.E.U8 desc[UR12][R4.64+0xb], R17 ;  /* 0x00000b1104007986 */ /* 0x0085e8000c10110c */
[----:B-----5:R-:W3:Y:S01]  /*04a0*/  LDG.E.U8 R19, desc[UR12][R2.64+0xc] ;  /* 0x00000c0c02137981 */ /* 0x020ee2000c1e1100 */
[----:B0-----:R-:W-:Y:S02]  /*04b0*/  IADD3 R9, P2, PT, R2, 0x18, RZ ;  /* 0x0000001802097810 */ /* 0x001fe40007f5e0ff */
[----:B------:R-:W-:-:S03]  /*04c0*/  IADD3 R10, P3, PT, R4, 0x18, RZ ;  /* 0x00000018040a7810 */ /* 0x000fc60007f7e0ff */
[----:B------:R-:W-:Y:S01]  /*04d0*/  IMAD.X R12, RZ, RZ, R3, P2 ;  /* 0x000000ffff0c7224 */ /* 0x000fe200010e0603 */
[----:B-1----:R-:W-:Y:S01]  /*04e0*/  IADD3.X R11, PT, PT, RZ, R5, RZ, P3, !PT ;  /* 0x00000005ff0b7210 */ /* 0x002fe20001ffe4ff */
[----:B---3--:R2:W-:Y:S01]  /*04f0*/  STG.E.U8 desc[UR12][R4.64+0xc], R19 ;  /* 0x00000c1304007986 */ /* 0x0085e2000c10110c */
[----:B------:R-:W-:Y:S07]  /*0500*/  @P1 BRA `(.L_x_1) ;  /* 0xfffffffc00141947 */ /* 0x000fee000383ffff */
.L_x_0:
[----:B0-----:R-:W-:Y:S05]  /*0510*/  @!P0 EXIT ;  /* 0x000000000000894d */ /* 0x001fea0003800000 */
[----:B------:R-:W-:Y:S02]  /*0520*/  ISETP.GE.U32.AND P0, PT, R8, 0x4, PT ;  /* 0x000000040800780c */ /* 0x000fe40003f06070 */
[----:B------:R-:W-:-:S04]  /*0530*/  LOP3.LUT R10, R6, 0x3, RZ, 0xc0, !PT ;  /* 0x00000003060a7812 */ /* 0x000fc800078ec0ff */
[----:B------:R-:W-:-:S07]  /*0540*/  ISETP.NE.AND P1, PT, R10, RZ, PT ;  /* 0x000000ff0a00720c */ /* 0x000fce0003f25270 */
[----:B------:R-:W-:Y:S06]  /*0550*/  @!P0 BRA `(.L_x_2) ;  /* 0x0000000000748947 */ /* 0x000fec0003800000 */
[----:B------:R-:W0:Y:S08]  /*0560*/  LDC.64 R2, c[0x0][0x380] ;  /* 0x0000e000ff027b82 */ /* 0x000e300000000a00 */
[----:B--2---:R-:W1:Y:S01]  /*0570*/  LDC.64 R4, c[0x0][0x388] ;  /* 0x0000e200ff047b82 */ /* 0x004e620000000a00 */
[----:B0-----:R-:W-:-:S05]  /*0580*/  IMAD.WIDE.U32 R2, R0, 0x3, R2 ;  /* 0x0000000300027825 */ /* 0x001fca00078e0002 */
[----:B------:R-:W2:Y:S01]  /*0590*/  LDG.E.U8 R7, desc[UR12][R2.64] ;  /* 0x0000000c02077981 */ /* 0x000ea2000c1e1100 */
[----:B-1----:R-:W-:-:S05]  /*05a0*/  IMAD.WIDE.U32 R4, R0, 0x3, R4 ;  /* 0x0000000300047825 */ /* 0x002fca00078e0004 */
        /* <DEDUP_REMOVED lines=17> */
[----:B---3--:R-:W2:Y:S04]  /*06c0*/  LDG.E.U8 R13, desc[UR12][R2.64+0x9] ;  /* 0x0000090c020d7981 */ /* 0x008ea8000c1e1100 */
[----:B--2---:R0:W-:Y:S04]  /*06d0*/  STG.E.U8 desc[UR12][R4.64+0x9], R13 ;  /* 0x0000090d04007986 */ /* 0x0041e8000c10110c */
[----:B----4-:R-:W2:Y:S04]  /*06e0*/  LDG.E.U8 R15, desc[UR12][R2.64+0xa] ;  /* 0x00000a0c020f7981 */ /* 0x010ea8000c1e1100 */
[----:B--2---:R0:W-:Y:S04]  /*06f0*/  STG.E.U8 desc[UR12][R4.64+0xa], R15 ;  /* 0x00000a0f04007986 */ /* 0x0041e8000c10110c */
[----:B-----5:R-:W2:Y:S01]  /*0700*/  LDG.E.U8 R17, desc[UR12][R2.64+0xb] ;  /* 0x00000b0c02117981 */ /* 0x020ea2000c1e1100 */
[----:B------:R-:W-:-:S03]  /*0710*/  VIADD R0, R0, 0x4 ;  /* 0x0000000400007836 */ /* 0x000fc60000000000 */
[----:B--2---:R0:W-:Y:S04]  /*0720*/  STG.E.U8 desc[UR12][R4.64+0xb], R17 ;  /* 0x00000b1104007986 */ /* 0x0041e8000c10110c */
.L_x_2:
[----:B------:R-:W-:Y:S05]  /*0730*/  @!P1 EXIT ;  /* 0x000000000000994d */ /* 0x000fea0003800000 */
[----:B------:R-:W-:Y:S02]  /*0740*/  ISETP.NE.AND P0, PT, R10, 0x1, PT ;  /* 0x000000010a00780c */ /* 0x000fe40003f05270 */
[----:B------:R-:W-:-:S04]  /*0750*/  LOP3.LUT R6, R6, 0x1, RZ, 0xc0, !PT ;  /* 0x0000000106067812 */ /* 0x000fc800078ec0ff */
[----:B------:R-:W-:-:S07]  /*0760*/  ISETP.NE.U32.AND P1, PT, R6, 0x1, PT ;  /* 0x000000010600780c */ /* 0x000fce0003f25070 */
[----:B------:R-:W-:Y:S06]  /*0770*/  @!P0 BRA `(.L_x_3) ;  /* 0x0000000000448947 */ /* 0x000fec0003800000 */
[----:B------:R-:W1:Y:S08]  /*0780*/  LDC.64 R2, c[0x0][0x380] ;  /* 0x0000e000ff027b82 */ /* 0x000e700000000a00 */
[----:B0-2---:R-:W0:Y:S01]  /*0790*/  LDC.64 R4, c[0x0][0x388] ;  /* 0x0000e200ff047b82 */ /* 0x005e220000000a00 */
[----:B-1----:R-:W-:-:S05]  /*07a0*/  IMAD.WIDE.U32 R2, R0, 0x3, R2 ;  /* 0x0000000300027825 */ /* 0x002fca00078e0002 */
[----:B------:R-:W2:Y:S01]  /*07b0*/  LDG.E.U8 R7, desc[UR12][R2.64] ;  /* 0x0000000c02077981 */ /* 0x000ea2000c1e1100 */
[----:B0-----:R-:W-:-:S05]  /*07c0*/  IMAD.WIDE.U32 R4, R0, 0x3, R4 ;  /* 0x0000000300047825 */ /* 0x001fca00078e0004 */
[----:B--2---:R1:W-:Y:S04]  /*07d0*/  STG.E.U8 desc[UR12][R4.64], R7 ;  /* 0x0000000704007986 */ /* 0x0043e8000c10110c */
[----:B------:R-:W2:Y:S04]  /*07e0*/  LDG.E.U8 R9, desc[UR12][R2.64+0x1] ;  /* 0x0000010c02097981 */ /* 0x000ea8000c1e1100 */
[----:B--2---:R1:W-:Y:S04]  /*07f0*/  STG.E.U8 desc[UR12][R4.64+0x1], R9 ;  /* 0x0000010904007986 */ /* 0x0043e8000c10110c */
[----:B------:R-:W2:Y:S04]  /*0800*/  LDG.E.U8 R11, desc[UR12][R2.64+0x2] ;  /* 0x0000020c020b7981 */ /* 0x000ea8000c1e1100 */
[----:B--2---:R1:W-:Y:S04]  /*0810*/  STG.E.U8 desc[UR12][R4.64+0x2], R11 ;  /* 0x0000020b04007986 */ /* 0x0043e8000c10110c */
[----:B------:R-:W2:Y:S04]  /*0820*/  LDG.E.U8 R13, desc[UR12][R2.64+0x3] ;  /* 0x0000030c020d7981 */ /* 0x000ea8000c1e1100 */
[----:B--2---:R1:W-:Y:S04]  /*0830*/  STG.E.U8 desc[UR12][R4.64+0x3], R13 ;  /* 0x0000030d04007986 */ /* 0x0043e8000c10110c */
[----:B------:R-:W2:Y:S04]  /*0840*/  LDG.E.U8 R15, desc[UR12][R2.64+0x4] ;  /* 0x0000040c020f7981 */ /* 0x000ea8000c1e1100 */
[----:B--2---:R1:W-:Y:S04]  /*0850*/  STG.E.U8 desc[UR12][R4.64+0x4], R15 ;  /* 0x0000040f04007986 */ /* 0x0043e8000c10110c */
[----:B------:R-:W2:Y:S01]  /*0860*/  LDG.E.U8 R17, desc[UR12][R2.64+0x5] ;  /* 0x0000050c02117981 */ /* 0x000ea2000c1e1100 */
[----:B------:R-:W-:-:S03]  /*0870*/  IADD3 R0, PT, PT, R0, 0x2, RZ ;  /* 0x0000000200007810 */ /* 0x000fc60007ffe0ff */
[----:B--2---:R1:W-:Y:S04]  /*0880*/  STG.E.U8 desc[UR12][R4.64+0x5], R17 ;  /* 0x0000051104007986 */ /* 0x0043e8000c10110c */
.L_x_3:
[----:B------:R-:W-:Y:S05]  /*0890*/  @P1 EXIT ;  /* 0x000000000000194d */ /* 0x000fea0003800000 */
[----:B------:R-:W3:Y:S08]  /*08a0*/  LDC.64 R2, c[0x0][0x380] ;  /* 0x0000e000ff027b82 */ /* 0x000ef00000000a00 */
[----:B012---:R-:W0:Y:S01]  /*08b0*/  LDC.64 R4, c[0x0][0x388] ;  /* 0x0000e200ff047b82 */ /* 0x007e220000000a00 */
[----:B---3--:R-:W-:-:S05]  /*08c0*/  IMAD.WIDE.U32 R2, R0, 0x3, R2 ;  /* 0x0000000300027825 */ /* 0x008fca00078e0002 */
[----:B------:R-:W2:Y:S01]  /*08d0*/  LDG.E.U8 R7, desc[UR12][R2.64] ;  /* 0x0000000c02077981 */ /* 0x000ea2000c1e1100 */
[----:B0-----:R-:W-:-:S05]  /*08e0*/  IMAD.WIDE.U32 R4, R0, 0x3, R4 ;  /* 0x0000000300047825 */ /* 0x001fca00078e0004 */
[----:B--2---:R-:W-:Y:S04]  /*08f0*/  STG.E.U8 desc[UR12][R4.64], R7 ;  /* 0x0000000704007986 */ /* 0x004fe8000c10110c */
[----:B------:R-:W2:Y:S04]  /*0900*/  LDG.E.U8 R9, desc[UR12][R2.64+0x1] ;  /* 0x0000010c02097981 */ /* 0x000ea8000c1e1100 */
[----:B--2---:R-:W-:Y:S04]  /*0910*/  STG.E.U8 desc[UR12][R4.64+0x1], R9 ;  /* 0x0000010904007986 */ /* 0x004fe8000c10110c */
[----:B------:R-:W2:Y:S04]  /*0920*/  LDG.E.U8 R11, desc[UR12][R2.64+0x2] ;  /* 0x0000020c020b7981 */ /* 0x000ea8000c1e1100 */
[----:B--2---:R-:W-:Y:S01]  /*0930*/  STG.E.U8 desc[UR12][R4.64+0x2], R11 ;  /* 0x0000020b04007986 */ /* 0x004fe2000c10110c */
[----:B------:R-:W-:Y:S05]  /*0940*/  EXIT ;  /* 0x000000000000794d */ /* 0x000fea0003800000 */
.L_x_4:
[----:B------:R-:W-:-:S00]  /*0950*/  BRA `(.L_x_4) ;  /* 0xfffffffc00fc7947 */ /* 0x000fc0000383ffff */
[----:B------:R-:W-:-:S00]  /*0960*/  NOP ;  /* 0x0000000000007918 */ /* 0x000fc00000000000 */
        /* <DEDUP_REMOVED lines=9> */
.L_x_15:


//--------------------- .text._Z22imageFilterKernelPartBP5char3S0_jj --------------------------
	.section	.text._Z22imageFilterKernelPartBP5char3S0_jj,"ax",@progbits
	.align	128
        .global         _Z22imageFilterKernelPartBP5char3S0_jj
        .type           _Z22imageFilterKernelPartBP5char3S0_jj,@function
        .size           _Z22imageFilterKernelPartBP5char3S0_jj,(.L_x_16 - _Z22imageFilterKernelPartBP5char3S0_jj)
        .other          _Z22imageFilterKernelPartBP5char3S0_jj,@"STO_CUDA_ENTRY STV_DEFAULT"
_Z22imageFilterKernelPartBP5char3S0_jj:
.text._Z22imageFilterKernelPartBP5char3S0_jj:
        /* <DEDUP_REMOVED lines=22> */
.L_x_6:
        /* <DEDUP_REMOVED lines=59> */
.L_x_5:
        /* <DEDUP_REMOVED lines=34> */
.L_x_7:
        /* <DEDUP_REMOVED lines=22> */
.L_x_8:
        /* <DEDUP_REMOVED lines=12> */
.L_x_9:
        /* <DEDUP_REMOVED lines=11> */
.L_x_16:


//--------------------- .text._Z22imageFilterKernelPartAP5char3S0_jj --------------------------
	.section	.text._Z22imageFilterKernelPartAP5char3S0_jj,"ax",@progbits
	.align	128
        .global         _Z22imageFilterKernelPartAP5char3S0_jj
        .type           _Z22imageFilterKernelPartAP5char3S0_jj,@function
        .size           _Z22imageFilterKernelPartAP5char3S0_jj,(.L_x_17 - _Z22imageFilterKernelPartAP5char3S0_jj)
        .other          _Z22imageFilterKernelPartAP5char3S0_jj,@"STO_CUDA_ENTRY STV_DEFAULT"
_Z22imageFilterKernelPartAP5char3S0_jj:
.text._Z22imageFilterKernelPartAP5char3S0_jj:
        /* <DEDUP_REMOVED lines=22> */
.L_x_11:
        /* <DEDUP_REMOVED lines=59> */
.L_x_10:
        /* <DEDUP_REMOVED lines=34> */
.L_x_12:
        /* <DEDUP_REMOVED lines=22> */
.L_x_13:
        /* <DEDUP_REMOVED lines=12> */
.L_x_14:
        /* <DEDUP_REMOVED lines=11> */
.L_x_17:


//--------------------- .nv.shared.reserved.0     --------------------------
	.section	.nv.shared.reserved.0,"aw",@nobits
	.weak		__nv_reservedSMEM_offset_0_alias
	.size		__nv_reservedSMEM_offset_0_alias, 0, 64
	.other		__nv_reservedSMEM_offset_0_alias,@"STO_CUDA_RESERVED_SHARED STV_DEFAULT"
__nv_reservedSMEM_offset_0_alias:
	.zero		0
	.zero		64


//--------------------- .nv.constant0._Z22imageFilterKernelPartCP5char3S0_jj --------------------------
	.section	.nv.constant0._Z22imageFilterKernelPartCP5char3S0_jj,"a",@progbits
	.sectionflags	@""
	.align	4
.nv.constant0._Z22imageFilterKernelPartCP5char3S0_jj:
	.zero		920


//--------------------- .nv.constant0._Z22imageFilterKernelPartBP5char3S0_jj --------------------------
	.section	.nv.constant0._Z22imageFilterKernelPartBP5char3S0_jj,"a",@progbits
	.sectionflags	@""
	.align	4
.nv.constant0._Z22imageFilterKernelPartBP5char3S0_jj:
	.zero		920


//--------------------- .nv.constant0._Z22imageFilterKernelPartAP5char3S0_jj --------------------------
	.section	.nv.constant0._Z22imageFilterKernelPartAP5char3S0_jj,"a",@progbits
	.sectionflags	@""
	.align	4
.nv.constant0._Z22imageFilterKernelPartAP5char3S0_jj:
	.zero		920


//--------------------- SYMBOLS --------------------------

	.type		.nv.reservedSmem.offset0,@object
	.size		.nv.reservedSmem.offset0,0x4
